	.headerflags	@"EF_CUDA_TEXMODE_UNIFIED EF_CUDA_64BIT_ADDRESS EF_CUDA_ACCELERATORS EF_CUDA_SM90 EF_CUDA_VIRTUAL_SM(EF_CUDA_SM90)"
	.elftype	@"ET_EXEC"


//--------------------- .nv.info                  --------------------------
	.section	.nv.info,"",@"SHT_CUDA_INFO"
	.align	4


	//----- nvinfo : EIATTR_REGCOUNT
	.align		4
        /*0000*/ 	.byte	0x04, 0x2f
        /*0002*/ 	.short	(.L_1 - .L_0)
	.align		4
.L_0:
        /*0004*/ 	.word	index@(triton_poi_fused_div_22)
        /*0008*/ 	.word	0x00000016


	//----- nvinfo : EIATTR_MIN_STACK_SIZE
	.align		4
.L_1:
        /*000c*/ 	.byte	0x04, 0x12
        /*000e*/ 	.short	(.L_3 - .L_2)
	.align		4
.L_2:
        /*0010*/ 	.word	index@(triton_poi_fused_div_22)
        /*0014*/ 	.word	0x00000000


	//----- nvinfo : EIATTR_FRAME_SIZE
	.align		4
.L_3:
        /*0018*/ 	.byte	0x04, 0x11
        /*001a*/ 	.short	(.L_5 - .L_4)
	.align		4
.L_4:
        /*001c*/ 	.word	index@(triton_poi_fused_div_22)
        /*0020*/ 	.word	0x00000000


	//----- nvinfo : EIATTR_MIN_STACK_SIZE
	.align		4
.L_5:
        /*0024*/ 	.byte	0x04, 0x12
        /*0026*/ 	.short	(.L_7 - .L_6)
	.align		4
.L_6:
        /*0028*/ 	.word	index@(triton_poi_fused_div_22)
        /*002c*/ 	.word	0x00000000
.L_7:


//--------------------- .nv.info.triton_poi_fused_div_22 --------------------------
	.section	.nv.info.triton_poi_fused_div_22,"",@"SHT_CUDA_INFO"
	.sectionflags	@""
	.align	4


	//----- nvinfo : EIATTR_CUDA_API_VERSION
	.align		4
        /*0000*/ 	.byte	0x04, 0x37
        /*0002*/ 	.short	(.L_9 - .L_8)
.L_8:
        /*0004*/ 	.word	0x0000007c


	//----- nvinfo : EIATTR_KPARAM_INFO
	.align		4
.L_9:
        /*0008*/ 	.byte	0x04, 0x17
        /*000a*/ 	.short	(.L_11 - .L_10)
.L_10:
        /*000c*/ 	.word	0x00000000
        /*0010*/ 	.short	0x0004
        /*0012*/ 	.short	0x0020
        /*0014*/ 	.byte	0x00, 0xf0, 0x11, 0x00


	//----- nvinfo : EIATTR_KPARAM_INFO
	.align		4
.L_11:
        /*0018*/ 	.byte	0x04, 0x17
        /*001a*/ 	.short	(.L_13 - .L_12)
.L_12:
        /*001c*/ 	.word	0x00000000
        /*0020*/ 	.short	0x0003
        /*0022*/ 	.short	0x0018
        /*0024*/ 	.byte	0x00, 0xf4, 0x21, 0x00


	//----- nvinfo : EIATTR_KPARAM_INFO
	.align		4
.L_13:
        /*0028*/ 	.byte	0x04, 0x17
        /*002a*/ 	.short	(.L_15 - .L_14)
.L_14:
        /*002c*/ 	.word	0x00000000
        /*0030*/ 	.short	0x0002
        /*0032*/ 	.short	0x0010
        /*0034*/ 	.byte	0x00, 0xf4, 0x21, 0x00


	//----- nvinfo : EIATTR_KPARAM_INFO
	.align		4
.L_15:
        /*0038*/ 	.byte	0x04, 0x17
        /*003a*/ 	.short	(.L_17 - .L_16)
.L_16:
        /*003c*/ 	.word	0x00000000
        /*0040*/ 	.short	0x0001
        /*0042*/ 	.short	0x0008
        /*0044*/ 	.byte	0x00, 0xf4, 0x21, 0x00


	//----- nvinfo : EIATTR_KPARAM_INFO
	.align		4
.L_17:
        /*0048*/ 	.byte	0x04, 0x17
        /*004a*/ 	.short	(.L_19 - .L_18)
.L_18:
        /*004c*/ 	.word	0x00000000
        /*0050*/ 	.short	0x0000
        /*0052*/ 	.short	0x0000
        /*0054*/ 	.byte	0x00, 0xf4, 0x21, 0x00


	//----- nvinfo : EIATTR_SPARSE_MMA_MASK
	.align		4
.L_19:
        /*0058*/ 	.byte	0x03, 0x50
        /*005a*/ 	.short	0x0000


	//----- nvinfo : EIATTR_MAXREG_COUNT
	.align		4
        /*005c*/ 	.byte	0x03, 0x1b
        /*005e*/ 	.short	0x00ff


	//----- nvinfo : EIATTR_EXIT_INSTR_OFFSETS
	.align		4
        /*0060*/ 	.byte	0x04, 0x1c
        /*0062*/ 	.short	(.L_21 - .L_20)


	//   ....[0]....
.L_20:
        /*0064*/ 	.word	0x00000320


	//----- nvinfo : EIATTR_REQNTID
	.align		4
.L_21:
        /*0068*/ 	.byte	0x04, 0x10
        /*006a*/ 	.short	(.L_23 - .L_22)
.L_22:
        /*006c*/ 	.word	0x00000080
        /*0070*/ 	.word	0x00000001
        /*0074*/ 	.word	0x00000001


	//----- nvinfo : EIATTR_CBANK_PARAM_SIZE
	.align		4
.L_23:
        /*0078*/ 	.byte	0x03, 0x19
        /*007a*/ 	.short	0x0024


	//----- nvinfo : EIATTR_PARAM_CBANK
	.align		4
        /*007c*/ 	.byte	0x04, 0x0a
        /*007e*/ 	.short	(.L_25 - .L_24)
	.align		4
.L_24:
        /*0080*/ 	.word	index@(.nv.constant0.triton_poi_fused_div_22)
        /*0084*/ 	.short	0x0210
        /*0086*/ 	.short	0x0024


	//----- nvinfo : EIATTR_SW_WAR
	.align		4
.L_25:
        /*0088*/ 	.byte	0x04, 0x36
        /*008a*/ 	.short	(.L_27 - .L_26)
.L_26:
        /*008c*/ 	.word	0x00000008
.L_27:


//--------------------- .nv.callgraph             --------------------------
	.section	.nv.callgraph,"",@"SHT_CUDA_CALLGRAPH"
	.align	4
	.sectionentsize	8
	.align		4
        /*0000*/ 	.word	0x00000000
	.align		4
        /*0004*/ 	.word	0xffffffff
	.align		4
        /*0008*/ 	.word	0x00000000
	.align		4
        /*000c*/ 	.word	0xfffffffe
	.align		4
        /*0010*/ 	.word	0x00000000
	.align		4
        /*0014*/ 	.word	0xfffffffd
	.align		4
        /*0018*/ 	.word	0x00000000
	.align		4
        /*001c*/ 	.word	0xfffffffc


//--------------------- .text.triton_poi_fused_div_22 --------------------------
	.section	.text.triton_poi_fused_div_22,"ax",@progbits
	.align	128
        .global         triton_poi_fused_div_22
        .type           triton_poi_fused_div_22,@function
        .size           triton_poi_fused_div_22,(.L_x_1 - triton_poi_fused_div_22)
        .other          triton_poi_fused_div_22,@"STO_CUDA_ENTRY STV_DEFAULT"
triton_poi_fused_div_22:
.text.triton_poi_fused_div_22:
[----:B------:R-:W-:Y:S08]  /*0000*/  LDC R1, c[0x0][0x28] ;  /* 0x00000a00ff017b82 */ /* 0x000ff00000000800 */
[----:B------:R-:W1:Y:S01]  /*0010*/  LDC.64 R12, c[0x0][0x218] ;  /* 0x00008600ff0c7b82 */ /* 0x000e620000000a00 */
[----:B------:R-:W2:Y:S01]  /*0020*/  S2R R0, SR_TID.X ;  /* 0x0000000000007919 */ /* 0x000ea20000002100 */
[----:B------:R-:W-:Y:S01]  /*0030*/  ULDC.64 UR4, c[0x0][0x208] ;  /* 0x0000820000047ab9 */ /* 0x000fe20000000a00 */
[----:B------:R-:W3:Y:S05]  /*0040*/  S2R R19, SR_CTAID.X ;  /* 0x0000000000137919 */ /* 0x000eea0000002500 */
[----:B------:R-:W4:Y:S08]  /*0050*/  LDC.64 R2, c[0x0][0x210] ;  /* 0x00008400ff027b82 */ /* 0x000f300000000a00 */
[----:B------:R-:W5:Y:S01]  /*0060*/  LDC.64 R14, c[0x0][0x220] ;  /* 0x00008800ff0e7b82 */ /* 0x000f620000000a00 */
[----:B-1----:R5:W5:Y:S07]  /*0070*/  LDG.E R18, desc[UR4][R12.64] ;  /* 0x000000040c127981 */ /* 0x002b6e000c1e1900 */
[----:B------:R-:W1:Y:S01]  /*0080*/  LDC.64 R16, c[0x0][0x228] ;  /* 0x00008a00ff107b82 */ /* 0x000e620000000a00 */
[----:B--2---:R-:W-:-:S04]  /*0090*/  SHF.L.U32 R0, R0, 0x2, RZ ;  /* 0x0000000200007819 */ /* 0x004fc800000006ff */
[----:B------:R-:W-:-:S04]  /*00a0*/  LOP3.LUT R0, R0, 0x1fc, RZ, 0xc0, !PT ;  /* 0x000001fc00007812 */ /* 0x000fc800078ec0ff */
[----:B---3--:R-:W-:-:S05]  /*00b0*/  LEA R19, R19, R0, 0xa ;  /* 0x0000000013137211 */ /* 0x008fca00078e50ff */
[----:B----4-:R-:W-:-:S05]  /*00c0*/  IMAD.WIDE R2, R19, 0x4, R2 ;  /* 0x0000000413027825 */ /* 0x010fca00078e0202 */
[----:B------:R-:W2:Y:S04]  /*00d0*/  LDG.E.128 R8, desc[UR4][R2.64] ;  /* 0x0000000402087981 */ /* 0x000ea8000c1e1d00 */
[----:B------:R1:W3:Y:S01]  /*00e0*/  LDG.E.128 R4, desc[UR4][R2.64+0x800] ;  /* 0x0008000402047981 */ /* 0x0002e2000c1e1d00 */
[----:B-----5:R-:W-:-:S04]  /*00f0*/  IMAD.WIDE R12, R19, 0x4, R14 ;  /* 0x00000004130c7825 */ /* 0x020fc800078e020e */
[----:B-1----:R-:W-:Y:S01]  /*0100*/  IMAD.WIDE R2, R19, 0x4, R16 ;  /* 0x0000000413027825 */ /* 0x002fe200078e0210 */
[C---:B------:R-:W-:Y:S02]  /*0110*/  FSETP.GT.AND P0, PT, |R18|.reuse, 8.50705917302346158658e+37, PT ;  /* 0x7e8000001200780b */ /* 0x040fe40003f04200 */
[----:B------:R-:W-:-:S11]  /*0120*/  FSETP.GEU.AND P1, PT, |R18|, 1.175494350822287508e-38, PT ;  /* 0x008000001200780b */ /* 0x000fd60003f2e200 */
[----:B------:R-:W-:-:S04]  /*0130*/  @P0 FMUL R18, R18, 0.25 ;  /* 0x3e80000012120820 */ /* 0x000fc80000400000 */
[----:B------:R-:W-:-:S06]  /*0140*/  @!P1 FMUL R18, R18, 16777216 ;  /* 0x4b80000012129820 */ /* 0x000fcc0000400000 */
[----:B------:R-:W1:Y:S01]  /*0150*/  MUFU.RCP R18, R18 ;  /* 0x0000001200127308 */ /* 0x000e620000001000 */
[----:B--2---:R-:W-:Y:S01]  /*0160*/  @P0 FMUL R8, R8, 0.25 ;  /* 0x3e80000008080820 */ /* 0x004fe20000400000 */
[----:B------:R-:W-:Y:S01]  /*0170*/  @P0 FMUL R9, R9, 0.25 ;  /* 0x3e80000009090820 */ /* 0x000fe20000400000 */
[----:B------:R-:W-:Y:S01]  /*0180*/  @P0 FMUL R10, R10, 0.25 ;  /* 0x3e8000000a0a0820 */ /* 0x000fe20000400000 */
[----:B------:R-:W-:Y:S01]  /*0190*/  @P0 FMUL R11, R11, 0.25 ;  /* 0x3e8000000b0b0820 */ /* 0x000fe20000400000 */
[----:B---3--:R-:W-:Y:S01]  /*01a0*/  @P0 FMUL R4, R4, 0.25 ;  /* 0x3e80000004040820 */ /* 0x008fe20000400000 */
[----:B------:R-:W-:Y:S01]  /*01b0*/  @P0 FMUL R5, R5, 0.25 ;  /* 0x3e80000005050820 */ /* 0x000fe20000400000 */
[----:B------:R-:W-:Y:S01]  /*01c0*/  @P0 FMUL R6, R6, 0.25 ;  /* 0x3e80000006060820 */ /* 0x000fe20000400000 */
[----:B------:R-:W-:Y:S01]  /*01d0*/  @P0 FMUL R7, R7, 0.25 ;  /* 0x3e80000007070820 */ /* 0x000fe20000400000 */
[----:B------:R-:W-:Y:S01]  /*01e0*/  @!P1 FMUL R8, R8, 16777216 ;  /* 0x4b80000008089820 */ /* 0x000fe20000400000 */
[----:B------:R-:W-:Y:S01]  /*01f0*/  @!P1 FMUL R9, R9, 16777216 ;  /* 0x4b80000009099820 */ /* 0x000fe20000400000 */
[----:B------:R-:W-:Y:S01]  /*0200*/  @!P1 FMUL R10, R10, 16777216 ;  /* 0x4b8000000a0a9820 */ /* 0x000fe20000400000 */
[----:B------:R-:W-:Y:S01]  /*0210*/  @!P1 FMUL R11, R11, 16777216 ;  /* 0x4b8000000b0b9820 */ /* 0x000fe20000400000 */
[----:B------:R-:W-:Y:S01]  /*0220*/  @!P1 FMUL R4, R4, 16777216 ;  /* 0x4b80000004049820 */ /* 0x000fe20000400000 */
[----:B------:R-:W-:Y:S01]  /*0230*/  @!P1 FMUL R5, R5, 16777216 ;  /* 0x4b80000005059820 */ /* 0x000fe20000400000 */
[----:B------:R-:W-:Y:S01]  /*0240*/  @!P1 FMUL R6, R6, 16777216 ;  /* 0x4b80000006069820 */ /* 0x000fe20000400000 */
[----:B------:R-:W-:Y:S01]  /*0250*/  @!P1 FMUL R7, R7, 16777216 ;  /* 0x4b80000007079820 */ /* 0x000fe20000400000 */
[C---:B-1----:R-:W-:Y:S01]  /*0260*/  FMUL R8, R18.reuse, R8 ;  /* 0x0000000812087220 */ /* 0x042fe20000400000 */
[C---:B------:R-:W-:Y:S01]  /*0270*/  FMUL R9, R18.reuse, R9 ;  /* 0x0000000912097220 */ /* 0x040fe20000400000 */
[C---:B------:R-:W-:Y:S01]  /*0280*/  FMUL R10, R18.reuse, R10 ;  /* 0x0000000a120a7220 */ /* 0x040fe20000400000 */
[C---:B------:R-:W-:Y:S01]  /*0290*/  FMUL R11, R18.reuse, R11 ;  /* 0x0000000b120b7220 */ /* 0x040fe20000400000 */
[C---:B------:R-:W-:Y:S01]  /*02a0*/  FMUL R4, R18.reuse, R4 ;  /* 0x0000000412047220 */ /* 0x040fe20000400000 */
[C---:B------:R-:W-:Y:S01]  /*02b0*/  FMUL R5, R18.reuse, R5 ;  /* 0x0000000512057220 */ /* 0x040fe20000400000 */
[C---:B------:R-:W-:Y:S01]  /*02c0*/  FMUL R6, R18.reuse, R6 ;  /* 0x0000000612067220 */ /* 0x040fe20000400000 */
[----:B------:R-:W-:Y:S01]  /*02d0*/  FMUL R7, R18, R7 ;  /* 0x0000000712077220 */ /* 0x000fe20000400000 */
[----:B------:R-:W-:Y:S04]  /*02e0*/  STG.E.128 desc[UR4][R12.64], R8 ;  /* 0x000000080c007986 */ /* 0x000fe8000c101d04 */
[----:B------:R-:W-:Y:S04]  /*02f0*/  STG.E.128 desc[UR4][R12.64+0x800], R4 ;  /* 0x000800040c007986 */ /* 0x000fe8000c101d04 */
[----:B------:R-:W-:Y:S04]  /*0300*/  STG.E.128 desc[UR4][R2.64], R8 ;  /* 0x0000000802007986 */ /* 0x000fe8000c101d04 */
[----:B------:R-:W-:Y:S01]  /*0310*/  STG.E.128 desc[UR4][R2.64+0x800], R4 ;  /* 0x0008000402007986 */ /* 0x000fe2000c101d04 */
[----:B------:R-:W-:Y:S05]  /*0320*/  EXIT ;  /* 0x000000000000794d */ /* 0x000fea0003800000 */
.L_x_0:
[----:B------:R-:W-:-:S00]  /*0330*/  BRA `(.L_x_0) ;  /* 0xfffffffc00fc7947 */ /* 0x000fc0000383ffff */
[----:B------:R-:W-:-:S00]  /*0340*/  NOP ;  /* 0x0000000000007918 */ /* 0x000fc00000000000 */
        /* <DEDUP_REMOVED lines=11> */
.L_x_1:


//--------------------- .nv.constant0.triton_poi_fused_div_22 --------------------------
	.section	.nv.constant0.triton_poi_fused_div_22,"a",@progbits
	.sectionflags	@""
	.align	4
.nv.constant0.triton_poi_fused_div_22:
	.zero		564
